//
// Generated by NVIDIA NVVM Compiler
//
// Compiler Build ID: CL-36424714
// Cuda compilation tools, release 13.0, V13.0.88
// Based on NVVM 20.0.0
//

.version 9.0
.target sm_100
.address_size 64

	// .globl	_Z6reducePiS_i
// _ZZ6reducePiS_iE2sa has been demoted

.visible .entry _Z6reducePiS_i(
	.param .u64 .ptr .align 1 _Z6reducePiS_i_param_0,
	.param .u64 .ptr .align 1 _Z6reducePiS_i_param_1,
	.param .u32 _Z6reducePiS_i_param_2
)
{
	.reg .pred 	%p<6>;
	.reg .b32 	%r<23>;
	.reg .b64 	%rd<9>;
	// demoted variable
	.shared .align 4 .b8 _ZZ6reducePiS_iE2sa[4096];
	ld.param.u64 	%rd2, [_Z6reducePiS_i_param_0];
	ld.param.u64 	%rd1, [_Z6reducePiS_i_param_1];
	cvta.to.global.u64 	%rd3, %rd2;
	mov.u32 	%r1, %tid.x;
	mov.u32 	%r2, %ctaid.x;
	mov.u32 	%r3, %ntid.x;
	mad.lo.s32 	%r10, %r2, %r3, %r1;
	mul.wide.s32 	%rd4, %r10, 4;
	add.s64 	%rd5, %rd3, %rd4;
	ld.global.u32 	%r11, [%rd5];
	shl.b32 	%r12, %r1, 2;
	mov.u32 	%r13, _ZZ6reducePiS_iE2sa;
	add.s32 	%r14, %r13, %r12;
	st.shared.u32 	[%r14], %r11;
	bar.sync 	0;
	setp.lt.u32 	%p1, %r3, 2;
	@%p1 bra 	$L__BB0_6;
	shl.b32 	%r4, %r1, 1;
	mov.b32 	%r22, 1;
$L__BB0_2:
	mul.lo.s32 	%r6, %r4, %r22;
	setp.ge.u32 	%p2, %r6, %r3;
	@%p2 bra 	$L__BB0_5;
	shl.b32 	%r16, %r6, 2;
	add.s32 	%r7, %r13, %r16;
	ld.shared.u32 	%r18, [%r7];
	shl.b32 	%r19, %r22, 2;
	add.s32 	%r20, %r7, %r19;
	ld.shared.u32 	%r8, [%r20];
	setp.lt.s32 	%p3, %r18, %r8;
	@%p3 bra 	$L__BB0_5;
	st.shared.u32 	[%r7], %r8;
$L__BB0_5:
	bar.sync 	0;
	shl.b32 	%r22, %r22, 1;
	setp.lt.u32 	%p4, %r22, %r3;
	@%p4 bra 	$L__BB0_2;
$L__BB0_6:
	setp.ne.s32 	%p5, %r1, 0;
	@%p5 bra 	$L__BB0_8;
	ld.shared.u32 	%r21, [_ZZ6reducePiS_iE2sa];
	cvta.to.global.u64 	%rd6, %rd1;
	mul.wide.u32 	%rd7, %r2, 4;
	add.s64 	%rd8, %rd6, %rd7;
	st.global.u32 	[%rd8], %r21;
$L__BB0_8:
	ret;

}


// ===== COMPILED SASS (sm_100) =====

	.target	sm_100

	.elftype	@"ET_EXEC"


//--------------------- .note.nv.tkinfo           --------------------------
	.section	.note.nv.tkinfo,"",@"SHT_NOTE"
	.sectionflags	@"SHF_NOTE_NV_TKINFO"
	.tkinfo
        /*0018*/ 	.word	0x00000002
        /*0030*/ 	.string	""
        /*0030*/ 	.string	"ptxas"
        /*0030*/ 	.string	"Cuda compilation tools, release 13.0, V13.0.88"
        /*0030*/ 	.string	"Build cuda_13.0.r13.0/compiler.36424714_0"
        /*0030*/ 	.string	"-arch sm_100 -m 64 "



//--------------------- .note.nv.cuinfo           --------------------------
	.section	.note.nv.cuinfo,"",@"SHT_NOTE"
	.sectionflags	@"SHF_NOTE_NV_CUINFO"
        /*0018*/ 	.short	0x0002
        /*001a*/ 	.short	0x0064
        /*001c*/ 	.short	0x0082
	.zero		2


//--------------------- .nv.info                  --------------------------
	.section	.nv.info,"",@"SHT_CUDA_INFO"
	.align	4


	//----- nvinfo : EIATTR_REGCOUNT
	.align		4
        /*0000*/ 	.byte	0x04, 0x2f
        /*0002*/ 	.short	(.L_1 - .L_0)
	.align		4
.L_0:
        /*0004*/ 	.word	index@(_Z6reducePiS_i)
        /*0008*/ 	.word	0x0000000b


	//----- nvinfo : EIATTR_FRAME_SIZE
	.align		4
.L_1:
        /*000c*/ 	.byte	0x04, 0x11
        /*000e*/ 	.short	(.L_3 - .L_2)
	.align		4
.L_2:
        /*0010*/ 	.word	index@(_Z6reducePiS_i)
        /*0014*/ 	.word	0x00000000


	//----- nvinfo : EIATTR_MIN_STACK_SIZE
	.align		4
.L_3:
        /*0018*/ 	.byte	0x04, 0x12
        /*001a*/ 	.short	(.L_5 - .L_4)
	.align		4
.L_4:
        /*001c*/ 	.word	index@(_Z6reducePiS_i)
        /*0020*/ 	.word	0x00000000
.L_5:


//--------------------- .nv.compat                --------------------------
	.section	.nv.compat,"",@"SHT_CUDA_COMPAT_INFO"
	.align	4
        /*0000*/ 	.byte	0x02, 0x09, 0x00, 0x00, 0x02, 0x02, 0x01, 0x00, 0x02, 0x05, 0x05, 0x00, 0x03, 0x07, 0x01, 0x01
        /*0010*/ 	.byte	0x02, 0x03, 0x00, 0x00, 0x02, 0x06, 0x01, 0x00, 0x04, 0x0b, 0x08, 0x00, 0x09, 0x00, 0x00, 0x00
        /*0020*/ 	.byte	0x00, 0x00, 0x00, 0x00


//--------------------- .nv.info._Z6reducePiS_i   --------------------------
	.section	.nv.info._Z6reducePiS_i,"",@"SHT_CUDA_INFO"
	.sectionflags	@""
	.align	4


	//----- nvinfo : EIATTR_CUDA_API_VERSION
	.align		4
        /*0000*/ 	.byte	0x04, 0x37
        /*0002*/ 	.short	(.L_7 - .L_6)
.L_6:
        /*0004*/ 	.word	0x00000082


	//----- nvinfo : EIATTR_KPARAM_INFO
	.align		4
.L_7:
        /*0008*/ 	.byte	0x04, 0x17
        /*000a*/ 	.short	(.L_9 - .L_8)
.L_8:
        /*000c*/ 	.word	0x00000000
        /*0010*/ 	.short	0x0002
        /*0012*/ 	.short	0x0010
        /*0014*/ 	.byte	0x00, 0xf0, 0x11, 0x00


	//----- nvinfo : EIATTR_KPARAM_INFO
	.align		4
.L_9:
        /*0018*/ 	.byte	0x04, 0x17
        /*001a*/ 	.short	(.L_11 - .L_10)
.L_10:
        /*001c*/ 	.word	0x00000000
        /*0020*/ 	.short	0x0001
        /*0022*/ 	.short	0x0008
        /*0024*/ 	.byte	0x00, 0xf5, 0x21, 0x00


	//----- nvinfo : EIATTR_KPARAM_INFO
	.align		4
.L_11:
        /*0028*/ 	.byte	0x04, 0x17
        /*002a*/ 	.short	(.L_13 - .L_12)
.L_12:
        /*002c*/ 	.word	0x00000000
        /*0030*/ 	.short	0x0000
        /*0032*/ 	.short	0x0000
        /*0034*/ 	.byte	0x00, 0xf5, 0x21, 0x00


	//----- nvinfo : EIATTR_SPARSE_MMA_MASK
	.align		4
.L_13:
        /*0038*/ 	.byte	0x03, 0x50
        /*003a*/ 	.short	0x0000


	//----- nvinfo : EIATTR_MAXREG_COUNT
	.align		4
        /*003c*/ 	.byte	0x03, 0x1b
        /*003e*/ 	.short	0x00ff


	//----- nvinfo : EIATTR_NUM_BARRIERS
	.align		4
        /*0040*/ 	.byte	0x02, 0x4c
        /*0042*/ 	.byte	0x01
	.zero		1


	//----- nvinfo : EIATTR_MERCURY_ISA_VERSION
	.align		4
        /*0044*/ 	.byte	0x03, 0x5f
        /*0046*/ 	.short	0x0101


	//----- nvinfo : EIATTR_VRC_CTA_INIT_COUNT
	.align		4
        /*0048*/ 	.byte	0x02, 0x4a
	.zero		1
	.zero		1


	//----- nvinfo : EIATTR_EXIT_INSTR_OFFSETS
	.align		4
        /*004c*/ 	.byte	0x04, 0x1c
        /*004e*/ 	.short	(.L_15 - .L_14)


	//   ....[0]....
.L_14:
        /*0050*/ 	.word	0x00000230


	//   ....[1]....
        /*0054*/ 	.word	0x000002b0


	//----- nvinfo : EIATTR_CRS_STACK_SIZE
	.align		4
.L_15:
        /*0058*/ 	.byte	0x04, 0x1e
        /*005a*/ 	.short	(.L_17 - .L_16)
.L_16:
        /*005c*/ 	.word	0x00000000


	//----- nvinfo : EIATTR_CBANK_PARAM_SIZE
	.align		4
.L_17:
        /*0060*/ 	.byte	0x03, 0x19
        /*0062*/ 	.short	0x0014


	//----- nvinfo : EIATTR_PARAM_CBANK
	.align		4
        /*0064*/ 	.byte	0x04, 0x0a
        /*0066*/ 	.short	(.L_19 - .L_18)
	.align		4
.L_18:
        /*0068*/ 	.word	index@(.nv.constant0._Z6reducePiS_i)
        /*006c*/ 	.short	0x0380
        /*006e*/ 	.short	0x0014


	//----- nvinfo : EIATTR_SW_WAR
	.align		4
.L_19:
        /*0070*/ 	.byte	0x04, 0x36
        /*0072*/ 	.short	(.L_21 - .L_20)
.L_20:
        /*0074*/ 	.word	0x00000008
.L_21:


//--------------------- .nv.callgraph             --------------------------
	.section	.nv.callgraph,"",@"SHT_CUDA_CALLGRAPH"
	.align	4
	.sectionentsize	8
	.align		4
        /*0000*/ 	.word	0x00000000
	.align		4
        /*0004*/ 	.word	0xffffffff
	.align		4
        /*0008*/ 	.word	0x00000000
	.align		4
        /*000c*/ 	.word	0xfffffffe
	.align		4
        /*0010*/ 	.word	0x00000000
	.align		4
        /*0014*/ 	.word	0xfffffffd
	.align		4
        /*0018*/ 	.word	0x00000000
	.align		4
        /*001c*/ 	.word	0xfffffffc


//--------------------- .text._Z6reducePiS_i      --------------------------
	.section	.text._Z6reducePiS_i,"ax",@progbits
	.align	128
        .global         _Z6reducePiS_i
        .type           _Z6reducePiS_i,@function
        .size           _Z6reducePiS_i,(.L_x_5 - _Z6reducePiS_i)
        .other          _Z6reducePiS_i,@"STO_CUDA_ENTRY STV_DEFAULT"
_Z6reducePiS_i:
.text._Z6reducePiS_i:
[----:B------:R-:W-:Y:S01]  /*0000*/  LDC R1, c[0x0][0x37c] ;  /* 0x0000df00ff017b82 */ /* 0x000fe20000000800 */
[----:B------:R-:W0:Y:S07]  /*0010*/  S2R R6, SR_TID.X ;  /* 0x0000000000067919 */ /* 0x000e2e0000002100 */
[----:B------:R-:W1:Y:S01]  /*0020*/  LDC.64 R2, c[0x0][0x380] ;  /* 0x0000e000ff027b82 */ /* 0x000e620000000a00 */
[----:B------:R-:W0:Y:S01]  /*0030*/  LDCU UR8, c[0x0][0x360] ;  /* 0x00006c00ff0877ac */ /* 0x000e220008000800 */
[----:B------:R-:W0:Y:S01]  /*0040*/  S2R R7, SR_CTAID.X ;  /* 0x0000000000077919 */ /* 0x000e220000002500 */
[----:B------:R-:W2:Y:S01]  /*0050*/  LDCU.64 UR6, c[0x0][0x358] ;  /* 0x00006b00ff0677ac */ /* 0x000ea20008000a00 */
[----:B0-----:R-:W-:-:S04]  /*0060*/  IMAD R5, R7, UR8, R6 ;  /* 0x0000000807057c24 */ /* 0x001fc8000f8e0206 */
[----:B-1----:R-:W-:-:S06]  /*0070*/  IMAD.WIDE R2, R5, 0x4, R2 ;  /* 0x0000000405027825 */ /* 0x002fcc00078e0202 */
[----:B--2---:R-:W2:Y:S01]  /*0080*/  LDG.E R2, desc[UR6][R2.64] ;  /* 0x0000000602027981 */ /* 0x004ea2000c1e1900 */
[----:B------:R-:W0:Y:S01]  /*0090*/  S2UR UR5, SR_CgaCtaId ;  /* 0x00000000000579c3 */ /* 0x000e220000008800 */
[----:B------:R-:W-:Y:S01]  /*00a0*/  UMOV UR4, 0x400 ;  /* 0x0000040000047882 */ /* 0x000fe20000000000 */
[----:B------:R-:W-:Y:S02]  /*00b0*/  UISETP.GE.U32.AND UP0, UPT, UR8, 0x2, UPT ;  /* 0x000000020800788c */ /* 0x000fe4000bf06070 */
[----:B0-----:R-:W-:-:S06]  /*00c0*/  ULEA UR4, UR5, UR4, 0x18 ;  /* 0x0000000405047291 */ /* 0x001fcc000f8ec0ff */
[----:B------:R-:W-:-:S05]  /*00d0*/  LEA R5, R6, UR4, 0x2 ;  /* 0x0000000406057c11 */ /* 0x000fca000f8e10ff */
[----:B--2---:R0:W-:Y:S01]  /*00e0*/  STS [R5], R2 ;  /* 0x0000000205007388 */ /* 0x0041e20000000800 */
[----:B------:R-:W-:Y:S06]  /*00f0*/  BAR.SYNC.DEFER_BLOCKING 0x0 ;  /* 0x0000000000007b1d */ /* 0x000fec0000010000 */
[----:B------:R-:W-:Y:S05]  /*0100*/  BRA.U !UP0, `(.L_x_0) ;  /* 0x0000000108447547 */ /* 0x000fea000b800000 */
[----:B------:R-:W-:Y:S02]  /*0110*/  IMAD.SHL.U32 R0, R6, 0x2, RZ ;  /* 0x0000000206007824 */ /* 0x000fe400078e00ff */
[----:B------:R-:W-:-:S07]  /*0120*/  IMAD.MOV.U32 R3, RZ, RZ, 0x1 ;  /* 0x00000001ff037424 */ /* 0x000fce00078e00ff */
.L_x_3:
[----:B0-----:R-:W-:Y:S01]  /*0130*/  IMAD R2, R0, R3, RZ ;  /* 0x0000000300027224 */ /* 0x001fe200078e02ff */
[----:B------:R-:W-:Y:S04]  /*0140*/  BSSY.RECONVERGENT B0, `(.L_x_1) ;  /* 0x0000009000007945 */ /* 0x000fe80003800200 */
[----:B------:R-:W-:-:S13]  /*0150*/  ISETP.GE.U32.AND P0, PT, R2, UR8, PT ;  /* 0x0000000802007c0c */ /* 0x000fda000bf06070 */
[----:B------:R-:W-:Y:S05]  /*0160*/  @P0 BRA `(.L_x_2) ;  /* 0x0000000000180947 */ /* 0x000fea0003800000 */
[----:B------:R-:W-:-:S04]  /*0170*/  LEA R8, R2, UR4, 0x2 ;  /* 0x0000000402087c11 */ /* 0x000fc8000f8e10ff */
[----:B------:R-:W-:Y:S01]  /*0180*/  LEA R4, R3, R8, 0x2 ;  /* 0x0000000803047211 */ /* 0x000fe200078e10ff */
[----:B------:R-:W-:Y:S04]  /*0190*/  LDS R2, [R8] ;  /* 0x0000000008027984 */ /* 0x000fe80000000800 */
[----:B------:R-:W0:Y:S02]  /*01a0*/  LDS R5, [R4] ;  /* 0x0000000004057984 */ /* 0x000e240000000800 */
[----:B0-----:R-:W-:-:S13]  /*01b0*/  ISETP.GE.AND P0, PT, R2, R5, PT ;  /* 0x000000050200720c */ /* 0x001fda0003f06270 */
[----:B------:R0:W-:Y:S02]  /*01c0*/  @P0 STS [R8], R5 ;  /* 0x0000000508000388 */ /* 0x0001e40000000800 */
.L_x_2:
[----:B------:R-:W-:Y:S05]  /*01d0*/  BSYNC.RECONVERGENT B0 ;  /* 0x0000000000007941 */ /* 0x000fea0003800200 */
.L_x_1:
[----:B------:R-:W-:Y:S01]  /*01e0*/  IMAD.SHL.U32 R3, R3, 0x2, RZ ;  /* 0x0000000203037824 */ /* 0x000fe200078e00ff */
[----:B------:R-:W-:Y:S04]  /*01f0*/  BAR.SYNC.DEFER_BLOCKING 0x0 ;  /* 0x0000000000007b1d */ /* 0x000fe80000010000 */
[----:B------:R-:W-:-:S13]  /*0200*/  ISETP.GE.U32.AND P0, PT, R3, UR8, PT ;  /* 0x0000000803007c0c */ /* 0x000fda000bf06070 */
[----:B------:R-:W-:Y:S05]  /*0210*/  @!P0 BRA `(.L_x_3) ;  /* 0xfffffffc00c48947 */ /* 0x000fea000383ffff */
.L_x_0:
[----:B------:R-:W-:-:S13]  /*0220*/  ISETP.NE.AND P0, PT, R6, RZ, PT ;  /* 0x000000ff0600720c */ /* 0x000fda0003f05270 */
[----:B------:R-:W-:Y:S05]  /*0230*/  @P0 EXIT ;  /* 0x000000000000094d */ /* 0x000fea0003800000 */
[----:B------:R-:W1:Y:S01]  /*0240*/  S2UR UR5, SR_CgaCtaId ;  /* 0x00000000000579c3 */ /* 0x000e620000008800 */
[----:B------:R-:W-:-:S07]  /*0250*/  UMOV UR4, 0x400 ;  /* 0x0000040000047882 */ /* 0x000fce0000000000 */
[----:B0-----:R-:W0:Y:S01]  /*0260*/  LDC.64 R2, c[0x0][0x388] ;  /* 0x0000e200ff027b82 */ /* 0x001e220000000a00 */
[----:B-1----:R-:W-:Y:S01]  /*0270*/  ULEA UR4, UR5, UR4, 0x18 ;  /* 0x0000000405047291 */ /* 0x002fe2000f8ec0ff */
[----:B0-----:R-:W-:-:S08]  /*0280*/  IMAD.WIDE.U32 R2, R7, 0x4, R2 ;  /* 0x0000000407027825 */ /* 0x001fd000078e0002 */
[----:B------:R-:W0:Y:S04]  /*0290*/  LDS R5, [UR4] ;  /* 0x00000004ff057984 */ /* 0x000e280008000800 */
[----:B0-----:R-:W-:Y:S01]  /*02a0*/  STG.E desc[UR6][R2.64], R5 ;  /* 0x0000000502007986 */ /* 0x001fe2000c101906 */
[----:B------:R-:W-:Y:S05]  /*02b0*/  EXIT ;  /* 0x000000000000794d */ /* 0x000fea0003800000 */
.L_x_4:
[----:B------:R-:W-:-:S00]  /*02c0*/  BRA `(.L_x_4) ;  /* 0xfffffffc00fc7947 */ /* 0x000fc0000383ffff */
[----:B------:R-:W-:-:S00]  /*02d0*/  NOP ;  /* 0x0000000000007918 */ /* 0x000fc00000000000 */
        /* <DEDUP_REMOVED lines=10> */
.L_x_5:


//--------------------- .nv.shared._Z6reducePiS_i --------------------------
	.section	.nv.shared._Z6reducePiS_i,"aw",@nobits
	.sectionflags	@""
	.align	4
.nv.shared._Z6reducePiS_i:
	.zero		5120


//--------------------- .nv.shared.reserved.0     --------------------------
	.section	.nv.shared.reserved.0,"aw",@nobits
	.weak		__nv_reservedSMEM_offset_0_alias
	.size		__nv_reservedSMEM_offset_0_alias, 0, 64
	.other		__nv_reservedSMEM_offset_0_alias,@"STO_CUDA_RESERVED_SHARED STV_DEFAULT"
__nv_reservedSMEM_offset_0_alias:
	.zero		0
	.zero		64


//--------------------- .nv.constant0._Z6reducePiS_i --------------------------
	.section	.nv.constant0._Z6reducePiS_i,"a",@progbits
	.sectionflags	@""
	.align	4
.nv.constant0._Z6reducePiS_i:
	.zero		916


//--------------------- SYMBOLS --------------------------

	.type		.nv.reservedSmem.offset0,@object
	.size		.nv.reservedSmem.offset0,0x4
	.type		.nv.reservedSmem.cap,@object
	.size		.nv.reservedSmem.cap,0x4
